//
// Generated by NVIDIA NVVM Compiler
//
// Compiler Build ID: CL-36424714
// Cuda compilation tools, release 13.0, V13.0.88
// Based on NVVM 20.0.0
//

.version 9.0
.target sm_100
.address_size 64

	// .globl	_Z16warp_bitonicSortPi

.visible .entry _Z16warp_bitonicSortPi(
	.param .u64 .ptr .align 1 _Z16warp_bitonicSortPi_param_0
)
{
	.reg .pred 	%p<61>;
	.reg .b32 	%r<119>;
	.reg .b64 	%rd<5>;

	ld.param.u64 	%rd2, [_Z16warp_bitonicSortPi_param_0];
	cvta.to.global.u64 	%rd3, %rd2;
	// begin inline asm
	mov.b32 %r102, %laneid;
	// end inline asm
	mul.wide.s32 	%rd4, %r102, 4;
	add.s64 	%rd1, %rd3, %rd4;
	ld.global.u32 	%r2, [%rd1];
	and.b32  	%r3, %r102, 2;
	xor.b32  	%r4, %r102, 1;
	shfl.sync.idx.b32	%r5|%p1, %r2, %r4, 31, -1;
	setp.ge.s32 	%p2, %r102, %r4;
	@%p2 bra 	$L__BB0_4;
	setp.ne.s32 	%p4, %r3, 0;
	@%p4 bra 	$L__BB0_3;
	min.s32 	%r104, %r2, %r5;
	bra.uni 	$L__BB0_7;
$L__BB0_3:
	max.s32 	%r104, %r2, %r5;
	bra.uni 	$L__BB0_7;
$L__BB0_4:
	setp.ne.s32 	%p3, %r3, 0;
	@%p3 bra 	$L__BB0_6;
	max.s32 	%r104, %r2, %r5;
	bra.uni 	$L__BB0_7;
$L__BB0_6:
	min.s32 	%r104, %r2, %r5;
$L__BB0_7:
	and.b32  	%r11, %r102, 4;
	xor.b32  	%r12, %r102, 2;
	shfl.sync.idx.b32	%r13|%p5, %r104, %r12, 31, -1;
	setp.lt.s32 	%p6, %r102, %r12;
	@%p6 bra 	$L__BB0_11;
	setp.eq.s32 	%p7, %r11, 0;
	@%p7 bra 	$L__BB0_10;
	min.s32 	%r105, %r104, %r13;
	bra.uni 	$L__BB0_14;
$L__BB0_10:
	max.s32 	%r105, %r104, %r13;
	bra.uni 	$L__BB0_14;
$L__BB0_11:
	setp.eq.s32 	%p8, %r11, 0;
	@%p8 bra 	$L__BB0_13;
	max.s32 	%r105, %r104, %r13;
	bra.uni 	$L__BB0_14;
$L__BB0_13:
	min.s32 	%r105, %r104, %r13;
$L__BB0_14:
	setp.lt.s32 	%p9, %r102, %r4;
	shfl.sync.idx.b32	%r19|%p10, %r105, %r4, 31, -1;
	@%p9 bra 	$L__BB0_18;
	setp.eq.s32 	%p11, %r11, 0;
	@%p11 bra 	$L__BB0_17;
	min.s32 	%r106, %r105, %r19;
	bra.uni 	$L__BB0_21;
$L__BB0_17:
	max.s32 	%r106, %r105, %r19;
	bra.uni 	$L__BB0_21;
$L__BB0_18:
	setp.eq.s32 	%p12, %r11, 0;
	@%p12 bra 	$L__BB0_20;
	max.s32 	%r106, %r105, %r19;
	bra.uni 	$L__BB0_21;
$L__BB0_20:
	min.s32 	%r106, %r105, %r19;
$L__BB0_21:
	and.b32  	%r25, %r102, 8;
	xor.b32  	%r26, %r102, 4;
	shfl.sync.idx.b32	%r27|%p13, %r106, %r26, 31, -1;
	setp.lt.s32 	%p14, %r102, %r26;
	@%p14 bra 	$L__BB0_25;
	setp.eq.s32 	%p15, %r25, 0;
	@%p15 bra 	$L__BB0_24;
	min.s32 	%r107, %r106, %r27;
	bra.uni 	$L__BB0_28;
$L__BB0_24:
	max.s32 	%r107, %r106, %r27;
	bra.uni 	$L__BB0_28;
$L__BB0_25:
	setp.eq.s32 	%p16, %r25, 0;
	@%p16 bra 	$L__BB0_27;
	max.s32 	%r107, %r106, %r27;
	bra.uni 	$L__BB0_28;
$L__BB0_27:
	min.s32 	%r107, %r106, %r27;
$L__BB0_28:
	setp.lt.s32 	%p17, %r102, %r12;
	shfl.sync.idx.b32	%r33|%p18, %r107, %r12, 31, -1;
	@%p17 bra 	$L__BB0_32;
	setp.eq.s32 	%p19, %r25, 0;
	@%p19 bra 	$L__BB0_31;
	min.s32 	%r108, %r107, %r33;
	bra.uni 	$L__BB0_35;
$L__BB0_31:
	max.s32 	%r108, %r107, %r33;
	bra.uni 	$L__BB0_35;
$L__BB0_32:
	setp.eq.s32 	%p20, %r25, 0;
	@%p20 bra 	$L__BB0_34;
	max.s32 	%r108, %r107, %r33;
	bra.uni 	$L__BB0_35;
$L__BB0_34:
	min.s32 	%r108, %r107, %r33;
$L__BB0_35:
	setp.lt.s32 	%p21, %r102, %r4;
	shfl.sync.idx.b32	%r39|%p22, %r108, %r4, 31, -1;
	@%p21 bra 	$L__BB0_39;
	setp.eq.s32 	%p23, %r25, 0;
	@%p23 bra 	$L__BB0_38;
	min.s32 	%r109, %r108, %r39;
	bra.uni 	$L__BB0_42;
$L__BB0_38:
	max.s32 	%r109, %r108, %r39;
	bra.uni 	$L__BB0_42;
$L__BB0_39:
	setp.eq.s32 	%p24, %r25, 0;
	@%p24 bra 	$L__BB0_41;
	max.s32 	%r109, %r108, %r39;
	bra.uni 	$L__BB0_42;
$L__BB0_41:
	min.s32 	%r109, %r108, %r39;
$L__BB0_42:
	and.b32  	%r45, %r102, 16;
	xor.b32  	%r46, %r102, 8;
	shfl.sync.idx.b32	%r47|%p25, %r109, %r46, 31, -1;
	setp.lt.s32 	%p26, %r102, %r46;
	@%p26 bra 	$L__BB0_46;
	setp.eq.s32 	%p27, %r45, 0;
	@%p27 bra 	$L__BB0_45;
	min.s32 	%r110, %r109, %r47;
	bra.uni 	$L__BB0_49;
$L__BB0_45:
	max.s32 	%r110, %r109, %r47;
	bra.uni 	$L__BB0_49;
$L__BB0_46:
	setp.eq.s32 	%p28, %r45, 0;
	@%p28 bra 	$L__BB0_48;
	max.s32 	%r110, %r109, %r47;
	bra.uni 	$L__BB0_49;
$L__BB0_48:
	min.s32 	%r110, %r109, %r47;
$L__BB0_49:
	setp.lt.s32 	%p29, %r102, %r26;
	shfl.sync.idx.b32	%r53|%p30, %r110, %r26, 31, -1;
	@%p29 bra 	$L__BB0_53;
	setp.eq.s32 	%p31, %r45, 0;
	@%p31 bra 	$L__BB0_52;
	min.s32 	%r111, %r110, %r53;
	bra.uni 	$L__BB0_56;
$L__BB0_52:
	max.s32 	%r111, %r110, %r53;
	bra.uni 	$L__BB0_56;
$L__BB0_53:
	setp.eq.s32 	%p32, %r45, 0;
	@%p32 bra 	$L__BB0_55;
	max.s32 	%r111, %r110, %r53;
	bra.uni 	$L__BB0_56;
$L__BB0_55:
	min.s32 	%r111, %r110, %r53;
$L__BB0_56:
	setp.lt.s32 	%p33, %r102, %r12;
	shfl.sync.idx.b32	%r59|%p34, %r111, %r12, 31, -1;
	@%p33 bra 	$L__BB0_60;
	setp.eq.s32 	%p35, %r45, 0;
	@%p35 bra 	$L__BB0_59;
	min.s32 	%r112, %r111, %r59;
	bra.uni 	$L__BB0_63;
$L__BB0_59:
	max.s32 	%r112, %r111, %r59;
	bra.uni 	$L__BB0_63;
$L__BB0_60:
	setp.eq.s32 	%p36, %r45, 0;
	@%p36 bra 	$L__BB0_62;
	max.s32 	%r112, %r111, %r59;
	bra.uni 	$L__BB0_63;
$L__BB0_62:
	min.s32 	%r112, %r111, %r59;
$L__BB0_63:
	setp.lt.s32 	%p37, %r102, %r4;
	shfl.sync.idx.b32	%r65|%p38, %r112, %r4, 31, -1;
	@%p37 bra 	$L__BB0_67;
	setp.eq.s32 	%p39, %r45, 0;
	@%p39 bra 	$L__BB0_66;
	min.s32 	%r113, %r112, %r65;
	bra.uni 	$L__BB0_70;
$L__BB0_66:
	max.s32 	%r113, %r112, %r65;
	bra.uni 	$L__BB0_70;
$L__BB0_67:
	setp.eq.s32 	%p40, %r45, 0;
	@%p40 bra 	$L__BB0_69;
	max.s32 	%r113, %r112, %r65;
	bra.uni 	$L__BB0_70;
$L__BB0_69:
	min.s32 	%r113, %r112, %r65;
$L__BB0_70:
	and.b32  	%r71, %r102, 32;
	xor.b32  	%r103, %r102, 16;
	shfl.sync.idx.b32	%r72|%p41, %r113, %r103, 31, -1;
	setp.lt.s32 	%p42, %r102, %r103;
	@%p42 bra 	$L__BB0_74;
	setp.eq.s32 	%p43, %r71, 0;
	@%p43 bra 	$L__BB0_73;
	min.s32 	%r114, %r113, %r72;
	bra.uni 	$L__BB0_77;
$L__BB0_73:
	max.s32 	%r114, %r113, %r72;
	bra.uni 	$L__BB0_77;
$L__BB0_74:
	setp.eq.s32 	%p44, %r71, 0;
	@%p44 bra 	$L__BB0_76;
	max.s32 	%r114, %r113, %r72;
	bra.uni 	$L__BB0_77;
$L__BB0_76:
	min.s32 	%r114, %r113, %r72;
$L__BB0_77:
	setp.lt.s32 	%p45, %r102, %r46;
	shfl.sync.idx.b32	%r78|%p46, %r114, %r46, 31, -1;
	@%p45 bra 	$L__BB0_81;
	setp.eq.s32 	%p47, %r71, 0;
	@%p47 bra 	$L__BB0_80;
	min.s32 	%r115, %r114, %r78;
	bra.uni 	$L__BB0_84;
$L__BB0_80:
	max.s32 	%r115, %r114, %r78;
	bra.uni 	$L__BB0_84;
$L__BB0_81:
	setp.eq.s32 	%p48, %r71, 0;
	@%p48 bra 	$L__BB0_83;
	max.s32 	%r115, %r114, %r78;
	bra.uni 	$L__BB0_84;
$L__BB0_83:
	min.s32 	%r115, %r114, %r78;
$L__BB0_84:
	setp.lt.s32 	%p49, %r102, %r26;
	shfl.sync.idx.b32	%r84|%p50, %r115, %r26, 31, -1;
	@%p49 bra 	$L__BB0_88;
	setp.eq.s32 	%p51, %r71, 0;
	@%p51 bra 	$L__BB0_87;
	min.s32 	%r116, %r115, %r84;
	bra.uni 	$L__BB0_91;
$L__BB0_87:
	max.s32 	%r116, %r115, %r84;
	bra.uni 	$L__BB0_91;
$L__BB0_88:
	setp.eq.s32 	%p52, %r71, 0;
	@%p52 bra 	$L__BB0_90;
	max.s32 	%r116, %r115, %r84;
	bra.uni 	$L__BB0_91;
$L__BB0_90:
	min.s32 	%r116, %r115, %r84;
$L__BB0_91:
	setp.lt.s32 	%p53, %r102, %r12;
	shfl.sync.idx.b32	%r90|%p54, %r116, %r12, 31, -1;
	@%p53 bra 	$L__BB0_95;
	setp.eq.s32 	%p55, %r71, 0;
	@%p55 bra 	$L__BB0_94;
	min.s32 	%r117, %r116, %r90;
	bra.uni 	$L__BB0_98;
$L__BB0_94:
	max.s32 	%r117, %r116, %r90;
	bra.uni 	$L__BB0_98;
$L__BB0_95:
	setp.eq.s32 	%p56, %r71, 0;
	@%p56 bra 	$L__BB0_97;
	max.s32 	%r117, %r116, %r90;
	bra.uni 	$L__BB0_98;
$L__BB0_97:
	min.s32 	%r117, %r116, %r90;
$L__BB0_98:
	setp.lt.s32 	%p57, %r102, %r4;
	shfl.sync.idx.b32	%r96|%p58, %r117, %r4, 31, -1;
	@%p57 bra 	$L__BB0_102;
	setp.eq.s32 	%p59, %r71, 0;
	@%p59 bra 	$L__BB0_101;
	min.s32 	%r118, %r117, %r96;
	bra.uni 	$L__BB0_105;
$L__BB0_101:
	max.s32 	%r118, %r117, %r96;
	bra.uni 	$L__BB0_105;
$L__BB0_102:
	setp.eq.s32 	%p60, %r71, 0;
	@%p60 bra 	$L__BB0_104;
	max.s32 	%r118, %r117, %r96;
	bra.uni 	$L__BB0_105;
$L__BB0_104:
	min.s32 	%r118, %r117, %r96;
$L__BB0_105:
	st.global.u32 	[%rd1], %r118;
	ret;

}


// ===== COMPILED SASS (sm_100) =====

	.target	sm_100

	.elftype	@"ET_EXEC"


//--------------------- .note.nv.tkinfo           --------------------------
	.section	.note.nv.tkinfo,"",@"SHT_NOTE"
	.sectionflags	@"SHF_NOTE_NV_TKINFO"
	.tkinfo
        /*0018*/ 	.word	0x00000002
        /*0030*/ 	.string	""
        /*0030*/ 	.string	"ptxas"
        /*0030*/ 	.string	"Cuda compilation tools, release 13.0, V13.0.88"
        /*0030*/ 	.string	"Build cuda_13.0.r13.0/compiler.36424714_0"
        /*0030*/ 	.string	"-arch sm_100 -m 64 "



//--------------------- .note.nv.cuinfo           --------------------------
	.section	.note.nv.cuinfo,"",@"SHT_NOTE"
	.sectionflags	@"SHF_NOTE_NV_CUINFO"
        /*0018*/ 	.short	0x0002
        /*001a*/ 	.short	0x0064
        /*001c*/ 	.short	0x0082
	.zero		2


//--------------------- .nv.info                  --------------------------
	.section	.nv.info,"",@"SHT_CUDA_INFO"
	.align	4


	//----- nvinfo : EIATTR_REGCOUNT
	.align		4
        /*0000*/ 	.byte	0x04, 0x2f
        /*0002*/ 	.short	(.L_1 - .L_0)
	.align		4
.L_0:
        /*0004*/ 	.word	index@(_Z16warp_bitonicSortPi)
        /*0008*/ 	.word	0x00000010


	//----- nvinfo : EIATTR_FRAME_SIZE
	.align		4
.L_1:
        /*000c*/ 	.byte	0x04, 0x11
        /*000e*/ 	.short	(.L_3 - .L_2)
	.align		4
.L_2:
        /*0010*/ 	.word	index@(_Z16warp_bitonicSortPi)
        /*0014*/ 	.word	0x00000000


	//----- nvinfo : EIATTR_MIN_STACK_SIZE
	.align		4
.L_3:
        /*0018*/ 	.byte	0x04, 0x12
        /*001a*/ 	.short	(.L_5 - .L_4)
	.align		4
.L_4:
        /*001c*/ 	.word	index@(_Z16warp_bitonicSortPi)
        /*0020*/ 	.word	0x00000000
.L_5:


//--------------------- .nv.compat                --------------------------
	.section	.nv.compat,"",@"SHT_CUDA_COMPAT_INFO"
	.align	4
        /*0000*/ 	.byte	0x02, 0x09, 0x00, 0x00, 0x02, 0x02, 0x01, 0x00, 0x02, 0x05, 0x05, 0x00, 0x03, 0x07, 0x01, 0x01
        /*0010*/ 	.byte	0x02, 0x03, 0x00, 0x00, 0x02, 0x06, 0x01, 0x00, 0x04, 0x0b, 0x08, 0x00, 0x09, 0x00, 0x00, 0x00
        /*0020*/ 	.byte	0x00, 0x00, 0x00, 0x00


//--------------------- .nv.info._Z16warp_bitonicSortPi --------------------------
	.section	.nv.info._Z16warp_bitonicSortPi,"",@"SHT_CUDA_INFO"
	.sectionflags	@""
	.align	4


	//----- nvinfo : EIATTR_CUDA_API_VERSION
	.align		4
        /*0000*/ 	.byte	0x04, 0x37
        /*0002*/ 	.short	(.L_7 - .L_6)
.L_6:
        /*0004*/ 	.word	0x00000082


	//----- nvinfo : EIATTR_KPARAM_INFO
	.align		4
.L_7:
        /*0008*/ 	.byte	0x04, 0x17
        /*000a*/ 	.short	(.L_9 - .L_8)
.L_8:
        /*000c*/ 	.word	0x00000000
        /*0010*/ 	.short	0x0000
        /*0012*/ 	.short	0x0000
        /*0014*/ 	.byte	0x00, 0xf5, 0x21, 0x00


	//----- nvinfo : EIATTR_SPARSE_MMA_MASK
	.align		4
.L_9:
        /*0018*/ 	.byte	0x03, 0x50
        /*001a*/ 	.short	0x0000


	//----- nvinfo : EIATTR_MAXREG_COUNT
	.align		4
        /*001c*/ 	.byte	0x03, 0x1b
        /*001e*/ 	.short	0x00ff


	//----- nvinfo : EIATTR_MERCURY_ISA_VERSION
	.align		4
        /*0020*/ 	.byte	0x03, 0x5f
        /*0022*/ 	.short	0x0101


	//----- nvinfo : EIATTR_COOP_GROUP_MASK_REGIDS
	.align		4
        /*0024*/ 	.byte	0x04, 0x29
        /*0026*/ 	.short	(.L_11 - .L_10)


	//   ....[0]....
.L_10:
        /*0028*/ 	.word	0xffffffff


	//   ....[1]....
        /*002c*/ 	.word	0xffffffff


	//   ....[2]....
        /*0030*/ 	.word	0xffffffff


	//   ....[3]....
        /*0034*/ 	.word	0xffffffff


	//   ....[4]....
        /*0038*/ 	.word	0xffffffff


	//   ....[5]....
        /*003c*/ 	.word	0xffffffff


	//   ....[6]....
        /*0040*/ 	.word	0xffffffff


	//   ....[7]....
        /*0044*/ 	.word	0xffffffff


	//   ....[8]....
        /*0048*/ 	.word	0xffffffff


	//   ....[9]....
        /*004c*/ 	.word	0xffffffff


	//   ....[10]....
        /*0050*/ 	.word	0xffffffff


	//   ....[11]....
        /*0054*/ 	.word	0xffffffff


	//   ....[12]....
        /*0058*/ 	.word	0xffffffff


	//   ....[13]....
        /*005c*/ 	.word	0xffffffff


	//   ....[14]....
        /*0060*/ 	.word	0xffffffff


	//----- nvinfo : EIATTR_COOP_GROUP_INSTR_OFFSETS
	.align		4
.L_11:
        /*0064*/ 	.byte	0x04, 0x28
        /*0066*/ 	.short	(.L_13 - .L_12)


	//   ....[0]....
.L_12:
        /*0068*/ 	.word	0x000000a0


	//   ....[1]....
        /*006c*/ 	.word	0x00000180


	//   ....[2]....
        /*0070*/ 	.word	0x00000230


	//   ....[3]....
        /*0074*/ 	.word	0x00000300


	//   ....[4]....
        /*0078*/ 	.word	0x000003a0


	//   ....[5]....
        /*007c*/ 	.word	0x00000430


	//   ....[6]....
        /*0080*/ 	.word	0x00000500


	//   ....[7]....
        /*0084*/ 	.word	0x000005a0


	//   ....[8]....
        /*0088*/ 	.word	0x00000630


	//   ....[9]....
        /*008c*/ 	.word	0x000006c0


	//   ....[10]....
        /*0090*/ 	.word	0x00000770


	//   ....[11]....
        /*0094*/ 	.word	0x000007a0


	//   ....[12]....
        /*0098*/ 	.word	0x000007d0


	//   ....[13]....
        /*009c*/ 	.word	0x00000800


	//   ....[14]....
        /*00a0*/ 	.word	0x00000830


	//----- nvinfo : EIATTR_VRC_CTA_INIT_COUNT
	.align		4
.L_13:
        /*00a4*/ 	.byte	0x02, 0x4a
	.zero		1
	.zero		1


	//----- nvinfo : EIATTR_EXIT_INSTR_OFFSETS
	.align		4
        /*00a8*/ 	.byte	0x04, 0x1c
        /*00aa*/ 	.short	(.L_15 - .L_14)


	//   ....[0]....
.L_14:
        /*00ac*/ 	.word	0x00000870


	//----- nvinfo : EIATTR_CRS_STACK_SIZE
	.align		4
.L_15:
        /*00b0*/ 	.byte	0x04, 0x1e
        /*00b2*/ 	.short	(.L_17 - .L_16)
.L_16:
        /*00b4*/ 	.word	0x00000000


	//----- nvinfo : EIATTR_CBANK_PARAM_SIZE
	.align		4
.L_17:
        /*00b8*/ 	.byte	0x03, 0x19
        /*00ba*/ 	.short	0x0008


	//----- nvinfo : EIATTR_PARAM_CBANK
	.align		4
        /*00bc*/ 	.byte	0x04, 0x0a
        /*00be*/ 	.short	(.L_19 - .L_18)
	.align		4
.L_18:
        /*00c0*/ 	.word	index@(.nv.constant0._Z16warp_bitonicSortPi)
        /*00c4*/ 	.short	0x0380
        /*00c6*/ 	.short	0x0008


	//----- nvinfo : EIATTR_SW_WAR
	.align		4
.L_19:
        /*00c8*/ 	.byte	0x04, 0x36
        /*00ca*/ 	.short	(.L_21 - .L_20)
.L_20:
        /*00cc*/ 	.word	0x00000008
.L_21:


//--------------------- .nv.callgraph             --------------------------
	.section	.nv.callgraph,"",@"SHT_CUDA_CALLGRAPH"
	.align	4
	.sectionentsize	8
	.align		4
        /*0000*/ 	.word	0x00000000
	.align		4
        /*0004*/ 	.word	0xffffffff
	.align		4
        /*0008*/ 	.word	0x00000000
	.align		4
        /*000c*/ 	.word	0xfffffffe
	.align		4
        /*0010*/ 	.word	0x00000000
	.align		4
        /*0014*/ 	.word	0xfffffffd
	.align		4
        /*0018*/ 	.word	0x00000000
	.align		4
        /*001c*/ 	.word	0xfffffffc


//--------------------- .text._Z16warp_bitonicSortPi --------------------------
	.section	.text._Z16warp_bitonicSortPi,"ax",@progbits
	.align	128
        .global         _Z16warp_bitonicSortPi
        .type           _Z16warp_bitonicSortPi,@function
        .size           _Z16warp_bitonicSortPi,(.L_x_31 - _Z16warp_bitonicSortPi)
        .other          _Z16warp_bitonicSortPi,@"STO_CUDA_ENTRY STV_DEFAULT"
_Z16warp_bitonicSortPi:
.text._Z16warp_bitonicSortPi:
[----:B------:R-:W-:Y:S01]  /*0000*/  LDC R1, c[0x0][0x37c] ;  /* 0x0000df00ff017b82 */ /* 0x000fe20000000800 */
[----:B------:R-:W0:Y:S07]  /*0010*/  S2R R5, SR_LANEID ;  /* 0x0000000000057919 */ /* 0x000e2e0000000000 */
[----:B------:R-:W0:Y:S01]  /*0020*/  LDC.64 R2, c[0x0][0x380] ;  /* 0x0000e000ff027b82 */ /* 0x000e220000000a00 */
[----:B------:R-:W1:Y:S01]  /*0030*/  LDCU.64 UR4, c[0x0][0x358] ;  /* 0x00006b00ff0477ac */ /* 0x000e620008000a00 */
[----:B0-----:R-:W-:-:S05]  /*0040*/  IMAD.WIDE R2, R5, 0x4, R2 ;  /* 0x0000000405027825 */ /* 0x001fca00078e0202 */
[----:B-1----:R-:W2:Y:S01]  /*0050*/  LDG.E R7, desc[UR4][R2.64] ;  /* 0x0000000402077981 */ /* 0x002ea2000c1e1900 */
[C---:B------:R-:W-:Y:S01]  /*0060*/  LOP3.LUT R0, R5.reuse, 0x1, RZ, 0x3c, !PT ;  /* 0x0000000105007812 */ /* 0x040fe200078e3cff */
[----:B------:R-:W-:Y:S01]  /*0070*/  BSSY.RECONVERGENT B0, `(.L_x_0) ;  /* 0x000000c000007945 */ /* 0x000fe20003800200 */
[C---:B------:R-:W-:Y:S02]  /*0080*/  LOP3.LUT R4, R5.reuse, 0x2, RZ, 0xc0, !PT ;  /* 0x0000000205047812 */ /* 0x040fe400078ec0ff */
[----:B------:R-:W-:Y:S01]  /*0090*/  ISETP.GE.AND P0, PT, R5, R0, PT ;  /* 0x000000000500720c */ /* 0x000fe20003f06270 */
[----:B--2---:R0:W1:-:S12]  /*00a0*/  SHFL.IDX PT, R6, R7, R0, 0x1f ;  /* 0x00001f0007067589 */ /* 0x00405800000e0000 */
[----:B------:R-:W-:Y:S05]  /*00b0*/  @P0 BRA `(.L_x_1) ;  /* 0x0000000000100947 */ /* 0x000fea0003800000 */
[----:B------:R-:W-:-:S13]  /*00c0*/  ISETP.NE.AND P0, PT, R4, RZ, PT ;  /* 0x000000ff0400720c */ /* 0x000fda0003f05270 */
[CC--:B-1----:R-:W-:Y:S02]  /*00d0*/  @!P0 VIMNMX R9, PT, PT, R7.reuse, R6.reuse, PT ;  /* 0x0000000607098248 */ /* 0x0c2fe40003fe0100 */
[----:B------:R-:W-:Y:S01]  /*00e0*/  @P0 VIMNMX R9, PT, PT, R7, R6, !PT ;  /* 0x0000000607090248 */ /* 0x000fe20007fe0100 */
[----:B------:R-:W-:Y:S06]  /*00f0*/  BRA `(.L_x_2) ;  /* 0x00000000000c7947 */ /* 0x000fec0003800000 */
.L_x_1:
[----:B------:R-:W-:-:S13]  /*0100*/  ISETP.NE.AND P0, PT, R4, RZ, PT ;  /* 0x000000ff0400720c */ /* 0x000fda0003f05270 */
[CC--:B-1----:R-:W-:Y:S02]  /*0110*/  @!P0 VIMNMX R9, PT, PT, R7.reuse, R6.reuse, !PT ;  /* 0x0000000607098248 */ /* 0x0c2fe40007fe0100 */
[----:B------:R-:W-:-:S07]  /*0120*/  @P0 VIMNMX R9, PT, PT, R7, R6, PT ;  /* 0x0000000607090248 */ /* 0x000fce0003fe0100 */
.L_x_2:
[----:B------:R-:W-:Y:S05]  /*0130*/  BSYNC.RECONVERGENT B0 ;  /* 0x0000000000007941 */ /* 0x000fea0003800200 */
.L_x_0:
[C---:B------:R-:W-:Y:S01]  /*0140*/  LOP3.LUT R4, R5.reuse, 0x2, RZ, 0x3c, !PT ;  /* 0x0000000205047812 */ /* 0x040fe200078e3cff */
[----:B------:R-:W-:Y:S01]  /*0150*/  BSSY.RECONVERGENT B0, `(.L_x_3) ;  /* 0x000000c000007945 */ /* 0x000fe20003800200 */
[C---:B------:R-:W-:Y:S02]  /*0160*/  LOP3.LUT R6, R5.reuse, 0x4, RZ, 0xc0, !PT ;  /* 0x0000000405067812 */ /* 0x040fe400078ec0ff */
[----:B------:R-:W-:Y:S01]  /*0170*/  ISETP.GE.AND P1, PT, R5, R4, PT ;  /* 0x000000040500720c */ /* 0x000fe20003f26270 */
[----:B------:R1:W2:-:S12]  /*0180*/  SHFL.IDX PT, R8, R9, R4, 0x1f ;  /* 0x00001f0409087589 */ /* 0x00029800000e0000 */
[----:B-1----:R-:W-:Y:S05]  /*0190*/  @!P1 BRA `(.L_x_4) ;  /* 0x0000000000109947 */ /* 0x002fea0003800000 */
[----:B------:R-:W-:-:S13]  /*01a0*/  ISETP.NE.AND P2, PT, R6, RZ, PT ;  /* 0x000000ff0600720c */ /* 0x000fda0003f45270 */
[CC--:B0-2---:R-:W-:Y:S02]  /*01b0*/  @P2 VIMNMX R7, PT, PT, R8.reuse, R9.reuse, PT ;  /* 0x0000000908072248 */ /* 0x0c5fe40003fe0100 */
[----:B------:R-:W-:Y:S01]  /*01c0*/  @!P2 VIMNMX R7, PT, PT, R8, R9, !PT ;  /* 0x000000090807a248 */ /* 0x000fe20007fe0100 */
[----:B------:R-:W-:Y:S06]  /*01d0*/  BRA `(.L_x_5) ;  /* 0x00000000000c7947 */ /* 0x000fec0003800000 */
.L_x_4:
[----:B------:R-:W-:-:S13]  /*01e0*/  ISETP.NE.AND P2, PT, R6, RZ, PT ;  /* 0x000000ff0600720c */ /* 0x000fda0003f45270 */
[CC--:B0-2---:R-:W-:Y:S02]  /*01f0*/  @P2 VIMNMX R7, PT, PT, R8.reuse, R9.reuse, !PT ;  /* 0x0000000908072248 */ /* 0x0c5fe40007fe0100 */
[----:B------:R-:W-:-:S07]  /*0200*/  @!P2 VIMNMX R7, PT, PT, R8, R9, PT ;  /* 0x000000090807a248 */ /* 0x000fce0003fe0100 */
.L_x_5:
[----:B------:R-:W-:Y:S05]  /*0210*/  BSYNC.RECONVERGENT B0 ;  /* 0x0000000000007941 */ /* 0x000fea0003800200 */
.L_x_3:
[----:B------:R-:W-:Y:S01]  /*0220*/  ISETP.GE.AND P0, PT, R5, R0, PT ;  /* 0x000000000500720c */ /* 0x000fe20003f06270 */
[----:B------:R0:W1:Y:S01]  /*0230*/  SHFL.IDX PT, R8, R7, R0, 0x1f ;  /* 0x00001f0007087589 */ /* 0x00006200000e0000 */
[----:B------:R-:W-:Y:S11]  /*0240*/  BSSY.RECONVERGENT B0, `(.L_x_6) ;  /* 0x0000007000007945 */ /* 0x000ff60003800200 */
[----:B0-----:R-:W-:Y:S05]  /*0250*/  @!P0 BRA `(.L_x_7) ;  /* 0x00000000000c8947 */ /* 0x001fea0003800000 */
[CC--:B-1----:R-:W-:Y:S02]  /*0260*/  @P2 VIMNMX R6, PT, PT, R8.reuse, R7.reuse, PT ;  /* 0x0000000708062248 */ /* 0x0c2fe40003fe0100 */
[----:B------:R-:W-:Y:S01]  /*0270*/  @!P2 VIMNMX R6, PT, PT, R8, R7, !PT ;  /* 0x000000070806a248 */ /* 0x000fe20007fe0100 */
[----:B------:R-:W-:Y:S06]  /*0280*/  BRA `(.L_x_8) ;  /* 0x0000000000087947 */ /* 0x000fec0003800000 */
.L_x_7:
[CC--:B-1----:R-:W-:Y:S02]  /*0290*/  @P2 VIMNMX R6, PT, PT, R8.reuse, R7.reuse, !PT ;  /* 0x0000000708062248 */ /* 0x0c2fe40007fe0100 */
[----:B------:R-:W-:-:S07]  /*02a0*/  @!P2 VIMNMX R6, PT, PT, R8, R7, PT ;  /* 0x000000070806a248 */ /* 0x000fce0003fe0100 */
.L_x_8:
[----:B------:R-:W-:Y:S05]  /*02b0*/  BSYNC.RECONVERGENT B0 ;  /* 0x0000000000007941 */ /* 0x000fea0003800200 */
.L_x_6:
[C---:B------:R-:W-:Y:S01]  /*02c0*/  LOP3.LUT R8, R5.reuse, 0x4, RZ, 0x3c, !PT ;  /* 0x0000000405087812 */ /* 0x040fe200078e3cff */
[----:B------:R-:W-:Y:S01]  /*02d0*/  BSSY.RECONVERGENT B0, `(.L_x_9) ;  /* 0x000000c000007945 */ /* 0x000fe20003800200 */
[C---:B------:R-:W-:Y:S02]  /*02e0*/  LOP3.LUT R7, R5.reuse, 0x8, RZ, 0xc0, !PT ;  /* 0x0000000805077812 */ /* 0x040fe400078ec0ff */
[----:B------:R-:W-:Y:S01]  /*02f0*/  ISETP.GE.AND P2, PT, R5, R8, PT ;  /* 0x000000080500720c */ /* 0x000fe20003f46270 */
[----:B------:R0:W1:-:S12]  /*0300*/  SHFL.IDX PT, R9, R6, R8, 0x1f ;  /* 0x00001f0806097589 */ /* 0x00005800000e0000 */
[----:B0-----:R-:W-:Y:S05]  /*0310*/  @!P2 BRA `(.L_x_10) ;  /* 0x000000000010a947 */ /* 0x001fea0003800000 */
[----:B------:R-:W-:-:S13]  /*0320*/  ISETP.NE.AND P3, PT, R7, RZ, PT ;  /* 0x000000ff0700720c */ /* 0x000fda0003f65270 */
[CC--:B-1----:R-:W-:Y:S02]  /*0330*/  @P3 VIMNMX R7, PT, PT, R9.reuse, R6.reuse, PT ;  /* 0x0000000609073248 */ /* 0x0c2fe40003fe0100 */
[----:B------:R-:W-:Y:S01]  /*0340*/  @!P3 VIMNMX R7, PT, PT, R9, R6, !PT ;  /* 0x000000060907b248 */ /* 0x000fe20007fe0100 */
[----:B------:R-:W-:Y:S06]  /*0350*/  BRA `(.L_x_11) ;  /* 0x00000000000c7947 */ /* 0x000fec0003800000 */
.L_x_10:
[----:B------:R-:W-:-:S13]  /*0360*/  ISETP.NE.AND P3, PT, R7, RZ, PT ;  /* 0x000000ff0700720c */ /* 0x000fda0003f65270 */
[CC--:B-1----:R-:W-:Y:S02]  /*0370*/  @P3 VIMNMX R7, PT, PT, R9.reuse, R6.reuse, !PT ;  /* 0x0000000609073248 */ /* 0x0c2fe40007fe0100 */
[----:B------:R-:W-:-:S07]  /*0380*/  @!P3 VIMNMX R7, PT, PT, R9, R6, PT ;  /* 0x000000060907b248 */ /* 0x000fce0003fe0100 */
.L_x_11:
[----:B------:R-:W-:Y:S05]  /*0390*/  BSYNC.RECONVERGENT B0 ;  /* 0x0000000000007941 */ /* 0x000fea0003800200 */
.L_x_9:
[----:B------:R0:W1:Y:S01]  /*03a0*/  SHFL.IDX PT, R6, R7, R4, 0x1f ;  /* 0x00001f0407067589 */ /* 0x00006200000e0000 */
[----:B------:R-:W-:Y:S04]  /*03b0*/  BSSY.RECONVERGENT B0, `(.L_x_12) ;  /* 0x0000007000007945 */ /* 0x000fe80003800200 */
[----:B------:R-:W-:Y:S05]  /*03c0*/  @!P1 BRA `(.L_x_13) ;  /* 0x00000000000c9947 */ /* 0x000fea0003800000 */
[CC--:B-1----:R-:W-:Y:S02]  /*03d0*/  @P3 VIMNMX R9, PT, PT, R6.reuse, R7.reuse, PT ;  /* 0x0000000706093248 */ /* 0x0c2fe40003fe0100 */
[----:B------:R-:W-:Y:S01]  /*03e0*/  @!P3 VIMNMX R9, PT, PT, R6, R7, !PT ;  /* 0x000000070609b248 */ /* 0x000fe20007fe0100 */
[----:B------:R-:W-:Y:S06]  /*03f0*/  BRA `(.L_x_14) ;  /* 0x0000000000087947 */ /* 0x000fec0003800000 */
.L_x_13:
[CC--:B-1----:R-:W-:Y:S02]  /*0400*/  @P3 VIMNMX R9, PT, PT, R6.reuse, R7.reuse, !PT ;  /* 0x0000000706093248 */ /* 0x0c2fe40007fe0100 */
[----:B------:R-:W-:-:S07]  /*0410*/  @!P3 VIMNMX R9, PT, PT, R6, R7, PT ;  /* 0x000000070609b248 */ /* 0x000fce0003fe0100 */
.L_x_14:
[----:B------:R-:W-:Y:S05]  /*0420*/  BSYNC.RECONVERGENT B0 ;  /* 0x0000000000007941 */ /* 0x000fea0003800200 */
.L_x_12:
[----:B------:R1:W2:Y:S01]  /*0430*/  SHFL.IDX PT, R10, R9, R0, 0x1f ;  /* 0x00001f00090a7589 */ /* 0x0002a200000e0000 */
[----:B------:R-:W-:Y:S04]  /*0440*/  BSSY.RECONVERGENT B0, `(.L_x_15) ;  /* 0x0000007000007945 */ /* 0x000fe80003800200 */
[----:B------:R-:W-:Y:S05]  /*0450*/  @!P0 BRA `(.L_x_16) ;  /* 0x00000000000c8947 */ /* 0x000fea0003800000 */
[CC--:B--2---:R-:W-:Y:S02]  /*0460*/  @P3 VIMNMX R6, PT, PT, R10.reuse, R9.reuse, PT ;  /* 0x000000090a063248 */ /* 0x0c4fe40003fe0100 */
[----:B------:R-:W-:Y:S01]  /*0470*/  @!P3 VIMNMX R6, PT, PT, R10, R9, !PT ;  /* 0x000000090a06b248 */ /* 0x000fe20007fe0100 */
[----:B------:R-:W-:Y:S06]  /*0480*/  BRA `(.L_x_17) ;  /* 0x0000000000087947 */ /* 0x000fec0003800000 */
.L_x_16:
[CC--:B--2---:R-:W-:Y:S02]  /*0490*/  @P3 VIMNMX R6, PT, PT, R10.reuse, R9.reuse, !PT ;  /* 0x000000090a063248 */ /* 0x0c4fe40007fe0100 */
[----:B------:R-:W-:-:S07]  /*04a0*/  @!P3 VIMNMX R6, PT, PT, R10, R9, PT ;  /* 0x000000090a06b248 */ /* 0x000fce0003fe0100 */
.L_x_17:
[----:B------:R-:W-:Y:S05]  /*04b0*/  BSYNC.RECONVERGENT B0 ;  /* 0x0000000000007941 */ /* 0x000fea0003800200 */
.L_x_15:
[C---:B-1----:R-:W-:Y:S01]  /*04c0*/  LOP3.LUT R9, R5.reuse, 0x8, RZ, 0x3c, !PT ;  /* 0x0000000805097812 */ /* 0x042fe200078e3cff */
[----:B------:R-:W-:Y:S01]  /*04d0*/  BSSY.RECONVERGENT B0, `(.L_x_18) ;  /* 0x000000c000007945 */ /* 0x000fe20003800200 */
[C---:B0-----:R-:W-:Y:S02]  /*04e0*/  LOP3.LUT R7, R5.reuse, 0x10, RZ, 0xc0, !PT ;  /* 0x0000001005077812 */ /* 0x041fe400078ec0ff */
[----:B------:R-:W-:Y:S01]  /*04f0*/  ISETP.GE.AND P3, PT, R5, R9, PT ;  /* 0x000000090500720c */ /* 0x000fe20003f66270 */
[----:B------:R0:W1:-:S12]  /*0500*/  SHFL.IDX PT, R11, R6, R9, 0x1f ;  /* 0x00001f09060b7589 */ /* 0x00005800000e0000 */
[----:B0-----:R-:W-:Y:S05]  /*0510*/  @!P3 BRA `(.L_x_19) ;  /* 0x000000000010b947 */ /* 0x001fea0003800000 */
[----:B------:R-:W-:-:S13]  /*0520*/  ISETP.NE.AND P4, PT, R7, RZ, PT ;  /* 0x000000ff0700720c */ /* 0x000fda0003f85270 */
[CC--:B-1----:R-:W-:Y:S02]  /*0530*/  @P4 VIMNMX R7, PT, PT, R11.reuse, R6.reuse, PT ;  /* 0x000000060b074248 */ /* 0x0c2fe40003fe0100 */
[----:B------:R-:W-:Y:S01]  /*0540*/  @!P4 VIMNMX R7, PT, PT, R11, R6, !PT ;  /* 0x000000060b07c248 */ /* 0x000fe20007fe0100 */
[----:B------:R-:W-:Y:S06]  /*0550*/  BRA `(.L_x_20) ;  /* 0x00000000000c7947 */ /* 0x000fec0003800000 */
.L_x_19:
[----:B------:R-:W-:-:S13]  /*0560*/  ISETP.NE.AND P4, PT, R7, RZ, PT ;  /* 0x000000ff0700720c */ /* 0x000fda0003f85270 */
[CC--:B-1----:R-:W-:Y:S02]  /*0570*/  @P4 VIMNMX R7, PT, PT, R11.reuse, R6.reuse, !PT ;  /* 0x000000060b074248 */ /* 0x0c2fe40007fe0100 */
[----:B------:R-:W-:-:S07]  /*0580*/  @!P4 VIMNMX R7, PT, PT, R11, R6, PT ;  /* 0x000000060b07c248 */ /* 0x000fce0003fe0100 */
.L_x_20:
[----:B------:R-:W-:Y:S05]  /*0590*/  BSYNC.RECONVERGENT B0 ;  /* 0x0000000000007941 */ /* 0x000fea0003800200 */
.L_x_18:
[----:B------:R0:W1:Y:S01]  /*05a0*/  SHFL.IDX PT, R6, R7, R8, 0x1f ;  /* 0x00001f0807067589 */ /* 0x00006200000e0000 */
[----:B------:R-:W-:Y:S04]  /*05b0*/  BSSY.RECONVERGENT B0, `(.L_x_21) ;  /* 0x0000007000007945 */ /* 0x000fe80003800200 */
[----:B------:R-:W-:Y:S05]  /*05c0*/  @!P2 BRA `(.L_x_22) ;  /* 0x00000000000ca947 */ /* 0x000fea0003800000 */
[CC--:B-1----:R-:W-:Y:S02]  /*05d0*/  @P4 VIMNMX R11, PT, PT, R6.reuse, R7.reuse, PT ;  /* 0x00000007060b4248 */ /* 0x0c2fe40003fe0100 */
[----:B------:R-:W-:Y:S01]  /*05e0*/  @!P4 VIMNMX R11, PT, PT, R6, R7, !PT ;  /* 0x00000007060bc248 */ /* 0x000fe20007fe0100 */
[----:B------:R-:W-:Y:S06]  /*05f0*/  BRA `(.L_x_23) ;  /* 0x0000000000087947 */ /* 0x000fec0003800000 */
.L_x_22:
[CC--:B-1----:R-:W-:Y:S02]  /*0600*/  @P4 VIMNMX R11, PT, PT, R6.reuse, R7.reuse, !PT ;  /* 0x00000007060b4248 */ /* 0x0c2fe40007fe0100 */
[----:B------:R-:W-:-:S07]  /*0610*/  @!P4 VIMNMX R11, PT, PT, R6, R7, PT ;  /* 0x00000007060bc248 */ /* 0x000fce0003fe0100 */
.L_x_23:
[----:B------:R-:W-:Y:S05]  /*0620*/  BSYNC.RECONVERGENT B0 ;  /* 0x0000000000007941 */ /* 0x000fea0003800200 */
.L_x_21:
[----:B------:R1:W2:Y:S01]  /*0630*/  SHFL.IDX PT, R6, R11, R4, 0x1f ;  /* 0x00001f040b067589 */ /* 0x0002a200000e0000 */
[----:B------:R-:W-:Y:S04]  /*0640*/  BSSY.RECONVERGENT B0, `(.L_x_24) ;  /* 0x0000007000007945 */ /* 0x000fe80003800200 */
[----:B------:R-:W-:Y:S05]  /*0650*/  @!P1 BRA `(.L_x_25) ;  /* 0x00000000000c9947 */ /* 0x000fea0003800000 */
[CC--:B0-2---:R-:W-:Y:S02]  /*0660*/  @P4 VIMNMX R7, PT, PT, R6.reuse, R11.reuse, PT ;  /* 0x0000000b06074248 */ /* 0x0c5fe40003fe0100 */
[----:B------:R-:W-:Y:S01]  /*0670*/  @!P4 VIMNMX R7, PT, PT, R6, R11, !PT ;  /* 0x0000000b0607c248 */ /* 0x000fe20007fe0100 */
[----:B------:R-:W-:Y:S06]  /*0680*/  BRA `(.L_x_26) ;  /* 0x0000000000087947 */ /* 0x000fec0003800000 */
.L_x_25:
[CC--:B0-2---:R-:W-:Y:S02]  /*0690*/  @P4 VIMNMX R7, PT, PT, R6.reuse, R11.reuse, !PT ;  /* 0x0000000b06074248 */ /* 0x0c5fe40007fe0100 */
[----:B------:R-:W-:-:S07]  /*06a0*/  @!P4 VIMNMX R7, PT, PT, R6, R11, PT ;  /* 0x0000000b0607c248 */ /* 0x000fce0003fe0100 */
.L_x_26:
[----:B------:R-:W-:Y:S05]  /*06b0*/  BSYNC.RECONVERGENT B0 ;  /* 0x0000000000007941 */ /* 0x000fea0003800200 */
.L_x_24:
[----:B------:R0:W2:Y:S01]  /*06c0*/  SHFL.IDX PT, R10, R7, R0, 0x1f ;  /* 0x00001f00070a7589 */ /* 0x0000a200000e0000 */
[----:B------:R-:W-:Y:S04]  /*06d0*/  BSSY.RECONVERGENT B0, `(.L_x_27) ;  /* 0x0000007000007945 */ /* 0x000fe80003800200 */
[----:B------:R-:W-:Y:S05]  /*06e0*/  @!P0 BRA `(.L_x_28) ;  /* 0x00000000000c8947 */ /* 0x000fea0003800000 */
[CC--:B--2---:R-:W-:Y:S02]  /*06f0*/  @P4 VIMNMX R6, PT, PT, R10.reuse, R7.reuse, PT ;  /* 0x000000070a064248 */ /* 0x0c4fe40003fe0100 */
[----:B------:R-:W-:Y:S01]  /*0700*/  @!P4 VIMNMX R6, PT, PT, R10, R7, !PT ;  /* 0x000000070a06c248 */ /* 0x000fe20007fe0100 */
[----:B------:R-:W-:Y:S06]  /*0710*/  BRA `(.L_x_29) ;  /* 0x0000000000087947 */ /* 0x000fec0003800000 */
.L_x_28:
[CC--:B--2---:R-:W-:Y:S02]  /*0720*/  @P4 VIMNMX R6, PT, PT, R10.reuse, R7.reuse, !PT ;  /* 0x000000070a064248 */ /* 0x0c4fe40007fe0100 */
[----:B------:R-:W-:-:S07]  /*0730*/  @!P4 VIMNMX R6, PT, PT, R10, R7, PT ;  /* 0x000000070a06c248 */ /* 0x000fce0003fe0100 */
.L_x_29:
[----:B------:R-:W-:Y:S05]  /*0740*/  BSYNC.RECONVERGENT B0 ;  /* 0x0000000000007941 */ /* 0x000fea0003800200 */
.L_x_27:
[----:B0-----:R-:W-:-:S04]  /*0750*/  LOP3.LUT R7, R5, 0x10, RZ, 0x3c, !PT ;  /* 0x0000001005077812 */ /* 0x001fc800078e3cff */
[----:B------:R-:W-:Y:S01]  /*0760*/  ISETP.GE.AND P4, PT, R5, R7, PT ;  /* 0x000000070500720c */ /* 0x000fe20003f86270 */
[----:B-1----:R-:W0:-:S12]  /*0770*/  SHFL.IDX PT, R11, R6, R7, 0x1f ;  /* 0x00001f07060b7589 */ /* 0x002e1800000e0000 */
[CC--:B0-----:R-:W-:Y:S02]  /*0780*/  @P4 VIMNMX R10, PT, PT, R11.reuse, R6.reuse, !PT ;  /* 0x000000060b0a4248 */ /* 0x0c1fe40007fe0100 */
[----:B------:R-:W-:-:S05]  /*0790*/  @!P4 VIMNMX R10, PT, PT, R11, R6, PT ;  /* 0x000000060b0ac248 */ /* 0x000fca0003fe0100 */
[----:B------:R-:W0:Y:S02]  /*07a0*/  SHFL.IDX PT, R9, R10, R9, 0x1f ;  /* 0x00001f090a097589 */ /* 0x000e2400000e0000 */
        /* <DEDUP_REMOVED lines=11> */
[----:B------:R-:W-:Y:S01]  /*0860*/  STG.E desc[UR4][R2.64], R13 ;  /* 0x0000000d02007986 */ /* 0x000fe2000c101904 */
[----:B------:R-:W-:Y:S05]  /*0870*/  EXIT ;  /* 0x000000000000794d */ /* 0x000fea0003800000 */
.L_x_30:
[----:B------:R-:W-:-:S00]  /*0880*/  BRA `(.L_x_30) ;  /* 0xfffffffc00fc7947 */ /* 0x000fc0000383ffff */
[----:B------:R-:W-:-:S00]  /*0890*/  NOP ;  /* 0x0000000000007918 */ /* 0x000fc00000000000 */
        /* <DEDUP_REMOVED lines=14> */
.L_x_31:


//--------------------- .nv.shared.reserved.0     --------------------------
	.section	.nv.shared.reserved.0,"aw",@nobits
	.weak		__nv_reservedSMEM_offset_0_alias
	.size		__nv_reservedSMEM_offset_0_alias, 0, 64
	.other		__nv_reservedSMEM_offset_0_alias,@"STO_CUDA_RESERVED_SHARED STV_DEFAULT"
__nv_reservedSMEM_offset_0_alias:
	.zero		0
	.zero		64


//--------------------- .nv.constant0._Z16warp_bitonicSortPi --------------------------
	.section	.nv.constant0._Z16warp_bitonicSortPi,"a",@progbits
	.sectionflags	@""
	.align	4
.nv.constant0._Z16warp_bitonicSortPi:
	.zero		904


//--------------------- SYMBOLS --------------------------

	.type		.nv.reservedSmem.offset0,@object
	.size		.nv.reservedSmem.offset0,0x4
